	.headerflags	@"EF_CUDA_TEXMODE_UNIFIED EF_CUDA_64BIT_ADDRESS EF_CUDA_ACCELERATORS EF_CUDA_SM90 EF_CUDA_VIRTUAL_SM(EF_CUDA_SM90)"
	.elftype	@"ET_EXEC"


//--------------------- .nv.info                  --------------------------
	.section	.nv.info,"",@"SHT_CUDA_INFO"
	.align	4


	//----- nvinfo : EIATTR_REGCOUNT
	.align		4
        /*0000*/ 	.byte	0x04, 0x2f
        /*0002*/ 	.short	(.L_1 - .L_0)
	.align		4
.L_0:
        /*0004*/ 	.word	index@(triton_poi_fused_2)
        /*0008*/ 	.word	0x0000001e


	//----- nvinfo : EIATTR_MIN_STACK_SIZE
	.align		4
.L_1:
        /*000c*/ 	.byte	0x04, 0x12
        /*000e*/ 	.short	(.L_3 - .L_2)
	.align		4
.L_2:
        /*0010*/ 	.word	index@(triton_poi_fused_2)
        /*0014*/ 	.word	0x00000000


	//----- nvinfo : EIATTR_FRAME_SIZE
	.align		4
.L_3:
        /*0018*/ 	.byte	0x04, 0x11
        /*001a*/ 	.short	(.L_5 - .L_4)
	.align		4
.L_4:
        /*001c*/ 	.word	index@(triton_poi_fused_2)
        /*0020*/ 	.word	0x00000000


	//----- nvinfo : EIATTR_MIN_STACK_SIZE
	.align		4
.L_5:
        /*0024*/ 	.byte	0x04, 0x12
        /*0026*/ 	.short	(.L_7 - .L_6)
	.align		4
.L_6:
        /*0028*/ 	.word	index@(triton_poi_fused_2)
        /*002c*/ 	.word	0x00000000
.L_7:


//--------------------- .nv.info.triton_poi_fused_2 --------------------------
	.section	.nv.info.triton_poi_fused_2,"",@"SHT_CUDA_INFO"
	.sectionflags	@""
	.align	4


	//----- nvinfo : EIATTR_CUDA_API_VERSION
	.align		4
        /*0000*/ 	.byte	0x04, 0x37
        /*0002*/ 	.short	(.L_9 - .L_8)
.L_8:
        /*0004*/ 	.word	0x0000007c


	//----- nvinfo : EIATTR_KPARAM_INFO
	.align		4
.L_9:
        /*0008*/ 	.byte	0x04, 0x17
        /*000a*/ 	.short	(.L_11 - .L_10)
.L_10:
        /*000c*/ 	.word	0x00000000
        /*0010*/ 	.short	0x0003
        /*0012*/ 	.short	0x0014
        /*0014*/ 	.byte	0x00, 0xf0, 0x11, 0x00


	//----- nvinfo : EIATTR_KPARAM_INFO
	.align		4
.L_11:
        /*0018*/ 	.byte	0x04, 0x17
        /*001a*/ 	.short	(.L_13 - .L_12)
.L_12:
        /*001c*/ 	.word	0x00000000
        /*0020*/ 	.short	0x0002
        /*0022*/ 	.short	0x0010
        /*0024*/ 	.byte	0x00, 0xf0, 0x11, 0x00


	//----- nvinfo : EIATTR_KPARAM_INFO
	.align		4
.L_13:
        /*0028*/ 	.byte	0x04, 0x17
        /*002a*/ 	.short	(.L_15 - .L_14)
.L_14:
        /*002c*/ 	.word	0x00000000
        /*0030*/ 	.short	0x0001
        /*0032*/ 	.short	0x0008
        /*0034*/ 	.byte	0x00, 0xf4, 0x21, 0x00


	//----- nvinfo : EIATTR_KPARAM_INFO
	.align		4
.L_15:
        /*0038*/ 	.byte	0x04, 0x17
        /*003a*/ 	.short	(.L_17 - .L_16)
.L_16:
        /*003c*/ 	.word	0x00000000
        /*0040*/ 	.short	0x0000
        /*0042*/ 	.short	0x0000
        /*0044*/ 	.byte	0x00, 0xf4, 0x21, 0x00


	//----- nvinfo : EIATTR_SPARSE_MMA_MASK
	.align		4
.L_17:
        /*0048*/ 	.byte	0x03, 0x50
        /*004a*/ 	.short	0x0000


	//----- nvinfo : EIATTR_MAXREG_COUNT
	.align		4
        /*004c*/ 	.byte	0x03, 0x1b
        /*004e*/ 	.short	0x00ff


	//----- nvinfo : EIATTR_EXIT_INSTR_OFFSETS
	.align		4
        /*0050*/ 	.byte	0x04, 0x1c
        /*0052*/ 	.short	(.L_19 - .L_18)


	//   ....[0]....
.L_18:
        /*0054*/ 	.word	0x000005f0


	//   ....[1]....
        /*0058*/ 	.word	0x00000640


	//----- nvinfo : EIATTR_REQNTID
	.align		4
.L_19:
        /*005c*/ 	.byte	0x04, 0x10
        /*005e*/ 	.short	(.L_21 - .L_20)
.L_20:
        /*0060*/ 	.word	0x00000080
        /*0064*/ 	.word	0x00000001
        /*0068*/ 	.word	0x00000001


	//----- nvinfo : EIATTR_CBANK_PARAM_SIZE
	.align		4
.L_21:
        /*006c*/ 	.byte	0x03, 0x19
        /*006e*/ 	.short	0x0018


	//----- nvinfo : EIATTR_PARAM_CBANK
	.align		4
        /*0070*/ 	.byte	0x04, 0x0a
        /*0072*/ 	.short	(.L_23 - .L_22)
	.align		4
.L_22:
        /*0074*/ 	.word	index@(.nv.constant0.triton_poi_fused_2)
        /*0078*/ 	.short	0x0210
        /*007a*/ 	.short	0x0018


	//----- nvinfo : EIATTR_SW_WAR
	.align		4
.L_23:
        /*007c*/ 	.byte	0x04, 0x36
        /*007e*/ 	.short	(.L_25 - .L_24)
.L_24:
        /*0080*/ 	.word	0x00000008
.L_25:


//--------------------- .nv.callgraph             --------------------------
	.section	.nv.callgraph,"",@"SHT_CUDA_CALLGRAPH"
	.align	4
	.sectionentsize	8
	.align		4
        /*0000*/ 	.word	0x00000000
	.align		4
        /*0004*/ 	.word	0xffffffff
	.align		4
        /*0008*/ 	.word	0x00000000
	.align		4
        /*000c*/ 	.word	0xfffffffe
	.align		4
        /*0010*/ 	.word	0x00000000
	.align		4
        /*0014*/ 	.word	0xfffffffd
	.align		4
        /*0018*/ 	.word	0x00000000
	.align		4
        /*001c*/ 	.word	0xfffffffc


//--------------------- .text.triton_poi_fused_2  --------------------------
	.section	.text.triton_poi_fused_2,"ax",@progbits
	.sectionflags	@"SHF_BARRIERS=1"
	.align	128
        .global         triton_poi_fused_2
        .type           triton_poi_fused_2,@function
        .size           triton_poi_fused_2,(.L_x_1 - triton_poi_fused_2)
        .other          triton_poi_fused_2,@"STO_CUDA_ENTRY STV_DEFAULT"
triton_poi_fused_2:
.text.triton_poi_fused_2:
[----:B------:R-:W0:Y:S01]  /*0000*/  LDC R1, c[0x0][0x28] ;  /* 0x00000a00ff017b82 */ /* 0x000e220000000800 */
[----:B------:R-:W1:Y:S07]  /*0010*/  S2R R0, SR_CTAID.X ;  /* 0x0000000000007919 */ /* 0x000e6e0000002500 */
[----:B------:R-:W2:Y:S01]  /*0020*/  LDC.64 R14, c[0x0][0x210] ;  /* 0x00008400ff0e7b82 */ /* 0x000ea20000000a00 */
[----:B------:R-:W-:Y:S01]  /*0030*/  IMAD.MOV.U32 R19, RZ, RZ, RZ ;  /* 0x000000ffff137224 */ /* 0x000fe200078e00ff */
[----:B------:R-:W-:Y:S01]  /*0040*/  ULDC.64 UR6, c[0x0][0x208] ;  /* 0x0000820000067ab9 */ /* 0x000fe20000000a00 */
[----:B------:R-:W3:Y:S01]  /*0050*/  S2R R21, SR_TID.X ;  /* 0x0000000000157919 */ /* 0x000ee20000002100 */
[----:B------:R-:W4:Y:S01]  /*0060*/  S2R R18, SR_CTAID.Y ;  /* 0x0000000000127919 */ /* 0x000f220000002600 */
[----:B------:R-:W-:-:S02]  /*0070*/  IMAD.MOV.U32 R20, RZ, RZ, RZ ;  /* 0x000000ffff147224 */ /* 0x000fc400078e00ff */
[----:B-1----:R-:W-:Y:S01]  /*0080*/  IMAD.SHL.U32 R0, R0, 0x10, RZ ;  /* 0x0000001000007824 */ /* 0x002fe200078e00ff */
[----:B---3--:R-:W-:-:S04]  /*0090*/  SHF.R.U32.HI R17, RZ, 0x4, R21 ;  /* 0x00000004ff117819 */ /* 0x008fc80000011615 */
[----:B------:R-:W-:Y:S01]  /*00a0*/  LOP3.LUT R6, R0, 0xf, R21, 0xf8, !PT ;  /* 0x0000000f00067812 */ /* 0x000fe200078ef815 */
[----:B----4-:R-:W-:Y:S01]  /*00b0*/  IMAD.SHL.U32 R16, R18, 0x40, RZ ;  /* 0x0000004012107824 */ /* 0x010fe200078e00ff */
[----:B------:R-:W-:Y:S02]  /*00c0*/  SGXT.U32 R17, R17, 0x3 ;  /* 0x000000031111781a */ /* 0x000fe40000000000 */
[----:B------:R-:W-:Y:S02]  /*00d0*/  ISETP.GE.AND P0, PT, R6, 0x9, PT ;  /* 0x000000090600780c */ /* 0x000fe40003f06270 */
[----:B------:R-:W-:Y:S02]  /*00e0*/  LOP3.LUT R2, R16, R17, RZ, 0xfc, !PT ;  /* 0x0000001110027212 */ /* 0x000fe400078efcff */
[----:B------:R-:W-:Y:S02]  /*00f0*/  LOP3.LUT R3, R16, 0x8, R17, 0xfe, !PT ;  /* 0x0000000810037812 */ /* 0x000fe400078efe11 */
[----:B------:R-:W-:Y:S01]  /*0100*/  LOP3.LUT R4, R16, 0x10, R17, 0xfe, !PT ;  /* 0x0000001010047812 */ /* 0x000fe200078efe11 */
[--C-:B------:R-:W-:Y:S01]  /*0110*/  IMAD R27, R2, 0x9, R6.reuse ;  /* 0x00000009021b7824 */ /* 0x100fe200078e0206 */
[----:B------:R-:W-:Y:S01]  /*0120*/  LOP3.LUT R7, R16, 0x18, R17, 0xfe, !PT ;  /* 0x0000001810077812 */ /* 0x000fe200078efe11 */
[--C-:B------:R-:W-:Y:S01]  /*0130*/  IMAD R3, R3, 0x9, R6.reuse ;  /* 0x0000000903037824 */ /* 0x100fe200078e0206 */
[----:B------:R-:W-:Y:S01]  /*0140*/  LOP3.LUT R9, R16, 0x20, R17, 0xfe, !PT ;  /* 0x0000002010097812 */ /* 0x000fe200078efe11 */
[--C-:B------:R-:W-:Y:S01]  /*0150*/  IMAD R5, R4, 0x9, R6.reuse ;  /* 0x0000000904057824 */ /* 0x100fe200078e0206 */
[----:B------:R-:W-:Y:S01]  /*0160*/  LOP3.LUT R11, R16, 0x28, R17, 0xfe, !PT ;  /* 0x00000028100b7812 */ /* 0x000fe200078efe11 */
[----:B------:R-:W-:Y:S01]  /*0170*/  IMAD R7, R7, 0x9, R6 ;  /* 0x0000000907077824 */ /* 0x000fe200078e0206 */
[----:B------:R-:W-:Y:S01]  /*0180*/  LOP3.LUT R13, R16, 0x30, R17, 0xfe, !PT ;  /* 0x00000030100d7812 */ /* 0x000fe200078efe11 */
[----:B--2---:R-:W-:Y:S01]  /*0190*/  IMAD.WIDE R26, R27, 0x4, R14 ;  /* 0x000000041b1a7825 */ /* 0x004fe200078e020e */
[----:B------:R-:W-:-:S03]  /*01a0*/  LOP3.LUT R23, R16, 0x38, R17, 0xfe, !PT ;  /* 0x0000003810177812 */ /* 0x000fc600078efe11 */
[--C-:B------:R-:W-:Y:S01]  /*01b0*/  IMAD R9, R9, 0x9, R6.reuse ;  /* 0x0000000909097824 */ /* 0x100fe200078e0206 */
[----:B------:R1:W2:Y:S01]  /*01c0*/  @!P0 LDG.E.EL R19, desc[UR6][R26.64] ;  /* 0x000000061a138981 */ /* 0x0002a2000c2e1900 */
[--C-:B------:R-:W-:Y:S02]  /*01d0*/  IMAD R11, R11, 0x9, R6.reuse ;  /* 0x000000090b0b7824 */ /* 0x100fe400078e0206 */
[--C-:B------:R-:W-:Y:S02]  /*01e0*/  IMAD R13, R13, 0x9, R6.reuse ;  /* 0x000000090d0d7824 */ /* 0x100fe400078e0206 */
[----:B------:R-:W-:Y:S02]  /*01f0*/  IMAD R23, R23, 0x9, R6 ;  /* 0x0000000917177824 */ /* 0x000fe400078e0206 */
[----:B------:R-:W-:Y:S01]  /*0200*/  IMAD.WIDE R2, R3, 0x4, R14 ;  /* 0x0000000403027825 */ /* 0x000fe200078e020e */
[----:B------:R-:W-:-:S03]  /*0210*/  CS2R R24, SRZ ;  /* 0x0000000000187805 */ /* 0x000fc6000001ff00 */
[--C-:B------:R-:W-:Y:S01]  /*0220*/  IMAD.WIDE R4, R5, 0x4, R14.reuse ;  /* 0x0000000405047825 */ /* 0x100fe200078e020e */
[----:B-1----:R-:W-:Y:S01]  /*0230*/  CS2R R26, SRZ ;  /* 0x00000000001a7805 */ /* 0x002fe2000001ff00 */
[----:B------:R1:W3:Y:S02]  /*0240*/  @!P0 LDG.E.EL R20, desc[UR6][R2.64] ;  /* 0x0000000602148981 */ /* 0x0002e4000c2e1900 */
[----:B------:R-:W-:-:S04]  /*0250*/  IMAD.WIDE R6, R7, 0x4, R14 ;  /* 0x0000000407067825 */ /* 0x000fc800078e020e */
[--C-:B------:R-:W-:Y:S01]  /*0260*/  IMAD.WIDE R8, R9, 0x4, R14.reuse ;  /* 0x0000000409087825 */ /* 0x100fe200078e020e */
[----:B------:R-:W4:Y:S03]  /*0270*/  @!P0 LDG.E.EL R24, desc[UR6][R6.64] ;  /* 0x0000000606188981 */ /* 0x000f26000c2e1900 */
[----:B------:R-:W-:-:S04]  /*0280*/  IMAD.WIDE R10, R11, 0x4, R14 ;  /* 0x000000040b0a7825 */ /* 0x000fc800078e020e */
[--C-:B------:R-:W-:Y:S01]  /*0290*/  IMAD.WIDE R12, R13, 0x4, R14.reuse ;  /* 0x000000040d0c7825 */ /* 0x100fe200078e020e */
[----:B------:R-:W5:Y:S03]  /*02a0*/  @!P0 LDG.E.EL R25, desc[UR6][R10.64] ;  /* 0x000000060a198981 */ /* 0x000f66000c2e1900 */
[----:B------:R-:W-:Y:S01]  /*02b0*/  IMAD.WIDE R14, R23, 0x4, R14 ;  /* 0x00000004170e7825 */ /* 0x000fe200078e020e */
[----:B------:R1:W5:Y:S03]  /*02c0*/  @!P0 LDG.E.EL R27, desc[UR6][R12.64] ;  /* 0x000000060c1b8981 */ /* 0x000366000c2e1900 */
[----:B------:R-:W-:Y:S01]  /*02d0*/  IMAD.MOV.U32 R22, RZ, RZ, RZ ;  /* 0x000000ffff167224 */ /* 0x000fe200078e00ff */
[----:B------:R-:W5:Y:S01]  /*02e0*/  @!P0 LDG.E.EL R26, desc[UR6][R14.64] ;  /* 0x000000060e1a8981 */ /* 0x000f62000c2e1900 */
[----:B------:R-:W-:-:S04]  /*02f0*/  IMAD.MOV.U32 R23, RZ, RZ, RZ ;  /* 0x000000ffff177224 */ /* 0x000fc800078e00ff */
[----:B------:R-:W5:Y:S04]  /*0300*/  @!P0 LDG.E.EL R22, desc[UR6][R4.64] ;  /* 0x0000000604168981 */ /* 0x000f68000c2e1900 */
[----:B------:R1:W5:Y:S01]  /*0310*/  @!P0 LDG.E.EL R23, desc[UR6][R8.64] ;  /* 0x0000000608178981 */ /* 0x000362000c2e1900 */
[----:B------:R-:W1:Y:S02]  /*0320*/  S2UR UR5, SR_CgaCtaId ;  /* 0x00000000000579c3 */ /* 0x000e640000008800 */
[----:B-1----:R-:W-:Y:S01]  /*0330*/  IMAD.SHL.U32 R2, R21, 0x40, RZ ;  /* 0x0000004015027824 */ /* 0x002fe200078e00ff */
[----:B------:R-:W-:-:S04]  /*0340*/  UMOV UR4, 0x400 ;  /* 0x0000040000047882 */ /* 0x000fc80000000000 */
[----:B------:R-:W-:-:S04]  /*0350*/  LOP3.LUT R2, R2, 0x3c0, RZ, 0xc0, !PT ;  /* 0x000003c002027812 */ /* 0x000fc800078ec0ff */
[----:B------:R-:W-:-:S04]  /*0360*/  LOP3.LUT R3, R2, R17, RZ, 0xfc, !PT ;  /* 0x0000001102037212 */ /* 0x000fc800078efcff */
[----:B------:R-:W-:Y:S01]  /*0370*/  LEA.HI R3, R2, R3, RZ, 0x1c ;  /* 0x0000000302037211 */ /* 0x000fe200078fe0ff */
[----:B0-----:R-:W-:-:S06]  /*0380*/  UPRMT UR4, UR5, 0x654, UR4 ;  /* 0x0000065405047896 */ /* 0x001fcc0008000004 */
[----:B------:R-:W-:Y:S02]  /*0390*/  LEA R12, R3, UR4, 0x2 ;  /* 0x00000004030c7c11 */ /* 0x000fe4000f8e10ff */
[----:B------:R-:W-:Y:S01]  /*03a0*/  SHF.R.U32.HI R2, RZ, 0x2, R21 ;  /* 0x00000002ff027819 */ /* 0x000fe20000011615 */
[----:B------:R-:W-:-:S03]  /*03b0*/  IMAD.SHL.U32 R21, R21, 0x4, RZ ;  /* 0x0000000415157824 */ /* 0x000fc600078e00ff */
[----:B------:R-:W-:Y:S02]  /*03c0*/  LOP3.LUT R3, R2, 0x1c, RZ, 0xc0, !PT ;  /* 0x0000001c02037812 */ /* 0x000fe400078ec0ff */
[----:B------:R-:W-:-:S05]  /*03d0*/  LOP3.LUT R8, R21, 0x1fc, RZ, 0xc0, !PT ;  /* 0x000001fc15087812 */ /* 0x000fca00078ec0ff */
[----:B------:R-:W-:-:S05]  /*03e0*/  IMAD.IADD R3, R8, 0x1, R3 ;  /* 0x0000000108037824 */ /* 0x000fca00078e0203 */
[----:B------:R-:W-:Y:S02]  /*03f0*/  LEA R4, R3, UR4, 0x2 ;  /* 0x0000000403047c11 */ /* 0x000fe4000f8e10ff */
[----:B------:R-:W-:Y:S02]  /*0400*/  SHF.R.S32.HI R3, RZ, 0x19, R18 ;  /* 0x00000019ff037819 */ /* 0x000fe40000011412 */
[----:B------:R-:W-:Y:S02]  /*0410*/  LOP3.LUT R16, R16, 0x3c, R21, 0xf8, !PT ;  /* 0x0000003c10107812 */ /* 0x000fe400078ef815 */
[----:B------:R-:W-:-:S04]  /*0420*/  SGXT R3, R3, 0x1 ;  /* 0x000000010303781a */ /* 0x000fc80000000200 */
[----:B------:R-:W-:Y:S02]  /*0430*/  LEA.HI R9, R3, R16, RZ, 0x6 ;  /* 0x0000001003097211 */ /* 0x000fe400078f30ff */
[----:B------:R-:W0:Y:S02]  /*0440*/  LDC.64 R2, c[0x0][0x218] ;  /* 0x00008600ff027b82 */ /* 0x000e240000000a00 */
[----:B------:R-:W-:Y:S02]  /*0450*/  LOP3.LUT R11, R9, 0xffffffc0, RZ, 0xc0, !PT ;  /* 0xffffffc0090b7812 */ /* 0x000fe400078ec0ff */
[----:B------:R-:W-:Y:S02]  /*0460*/  SHF.R.S32.HI R10, RZ, 0x6, R9 ;  /* 0x00000006ff0a7819 */ /* 0x000fe40000011409 */
[----:B------:R-:W-:Y:S01]  /*0470*/  LOP3.LUT R9, R0, R17, RZ, 0xfc, !PT ;  /* 0x0000001100097212 */ /* 0x000fe200078efcff */
[----:B------:R-:W-:Y:S01]  /*0480*/  IMAD.IADD R11, R16, 0x1, -R11 ;  /* 0x00000001100b7824 */ /* 0x000fe200078e0a0b */
[----:B------:R-:W-:-:S02]  /*0490*/  LOP3.LUT R0, R0, 0x8, R17, 0xfe, !PT ;  /* 0x0000000800007812 */ /* 0x000fc400078efe11 */
[----:B------:R-:W-:Y:S01]  /*04a0*/  ISETP.GE.AND P1, PT, R9, 0x9, PT ;  /* 0x000000090900780c */ /* 0x000fe20003f26270 */
[----:B------:R-:W-:Y:S01]  /*04b0*/  IMAD R10, R10, 0x240, R11 ;  /* 0x000002400a0a7824 */ /* 0x000fe200078e020b */
[----:B------:R-:W-:-:S03]  /*04c0*/  ISETP.GE.AND P0, PT, R0, 0x9, PT ;  /* 0x000000090000780c */ /* 0x000fc60003f06270 */
[----:B------:R-:W-:Y:S01]  /*04d0*/  IMAD R9, R9, 0x40, R10 ;  /* 0x0000004009097824 */ /* 0x000fe200078e020a */
[----:B--2---:R-:W-:Y:S04]  /*04e0*/  STS [R12], R19 ;  /* 0x000000130c007388 */ /* 0x004fe80000000800 */
[----:B---3--:R-:W-:Y:S04]  /*04f0*/  STS [R12+0x20], R20 ;  /* 0x000020140c007388 */ /* 0x008fe80000000800 */
[----:B----4-:R-:W-:Y:S04]  /*0500*/  STS [R12+0x60], R24 ;  /* 0x000060180c007388 */ /* 0x010fe80000000800 */
[----:B-----5:R-:W-:Y:S04]  /*0510*/  STS [R12+0xa0], R25 ;  /* 0x0000a0190c007388 */ /* 0x020fe80000000800 */
[----:B------:R-:W-:Y:S04]  /*0520*/  STS [R12+0xc0], R27 ;  /* 0x0000c01b0c007388 */ /* 0x000fe80000000800 */
[----:B------:R-:W-:Y:S04]  /*0530*/  STS [R12+0xe0], R26 ;  /* 0x0000e01a0c007388 */ /* 0x000fe80000000800 */
[----:B------:R-:W-:Y:S04]  /*0540*/  STS [R12+0x40], R22 ;  /* 0x000040160c007388 */ /* 0x000fe80000000800 */
[----:B------:R1:W-:Y:S01]  /*0550*/  STS [R12+0x80], R23 ;  /* 0x000080170c007388 */ /* 0x0003e20000000800 */
[----:B------:R-:W-:Y:S06]  /*0560*/  BAR.SYNC.DEFER_BLOCKING 0x0 ;  /* 0x0000000000007b1d */ /* 0x000fec0000010000 */
[----:B------:R-:W2:Y:S01]  /*0570*/  LDS.128 R4, [R4] ;  /* 0x0000000004047984 */ /* 0x000ea20000000c00 */
[----:B-1----:R-:W-:-:S04]  /*0580*/  LOP3.LUT R12, R8, 0x200, RZ, 0xfc, !PT ;  /* 0x00000200080c7812 */ /* 0x002fc800078efcff */
[----:B------:R-:W-:-:S04]  /*0590*/  SHF.R.U32.HI R12, RZ, 0x4, R12 ;  /* 0x00000004ff0c7819 */ /* 0x000fc8000001160c */
[----:B------:R-:W-:-:S05]  /*05a0*/  LOP3.LUT R11, R12, 0x3c, RZ, 0xc0, !PT ;  /* 0x0000003c0c0b7812 */ /* 0x000fca00078ec0ff */
[----:B------:R-:W-:Y:S02]  /*05b0*/  IMAD.IADD R11, R8, 0x1, R11 ;  /* 0x00000001080b7824 */ /* 0x000fe400078e020b */
[----:B0-----:R-:W-:-:S03]  /*05c0*/  IMAD.WIDE R8, R9, 0x4, R2 ;  /* 0x0000000409087825 */ /* 0x001fc600078e0202 */
[----:B------:R-:W-:Y:S02]  /*05d0*/  LEA R11, R11, UR4, 0x2 ;  /* 0x000000040b0b7c11 */ /* 0x000fe4000f8e10ff */
[----:B--2---:R0:W-:Y:S02]  /*05e0*/  @!P1 STG.E.128 desc[UR6][R8.64], R4 ;  /* 0x0000000408009986 */ /* 0x0041e4000c101d06 */
[----:B0-----:R-:W-:Y:S05]  /*05f0*/  @P0 EXIT ;  /* 0x000000000000094d */ /* 0x001fea0003800000 */
[----:B------:R-:W1:Y:S01]  /*0600*/  LDS.128 R12, [R11+0x800] ;  /* 0x000800000b0c7984 */ /* 0x000e620000000c00 */
[----:B0-----:R-:W-:-:S04]  /*0610*/  IMAD R5, R0, 0x40, R10 ;  /* 0x0000004000057824 */ /* 0x001fc800078e020a */
[----:B------:R-:W-:-:S05]  /*0620*/  IMAD.WIDE R2, R5, 0x4, R2 ;  /* 0x0000000405027825 */ /* 0x000fca00078e0202 */
[----:B-1----:R-:W-:Y:S01]  /*0630*/  STG.E.128 desc[UR6][R2.64], R12 ;  /* 0x0000000c02007986 */ /* 0x002fe2000c101d06 */
[----:B------:R-:W-:Y:S05]  /*0640*/  EXIT ;  /* 0x000000000000794d */ /* 0x000fea0003800000 */
.L_x_0:
[----:B------:R-:W-:-:S00]  /*0650*/  BRA `(.L_x_0) ;  /* 0xfffffffc00fc7947 */ /* 0x000fc0000383ffff */
[----:B------:R-:W-:-:S00]  /*0660*/  NOP ;  /* 0x0000000000007918 */ /* 0x000fc00000000000 */
        /* <DEDUP_REMOVED lines=9> */
.L_x_1:


//--------------------- .nv.shared.triton_poi_fused_2 --------------------------
	.section	.nv.shared.triton_poi_fused_2,"aw",@nobits
	.sectionflags	@""
	.align	16
	.zero		1024


//--------------------- .nv.constant0.triton_poi_fused_2 --------------------------
	.section	.nv.constant0.triton_poi_fused_2,"a",@progbits
	.sectionflags	@""
	.align	4
.nv.constant0.triton_poi_fused_2:
	.zero		552
